//
// Generated by NVIDIA NVVM Compiler
//
// Compiler Build ID: CL-36424714
// Cuda compilation tools, release 13.0, V13.0.88
// Based on NVVM 20.0.0
//

.version 9.0
.target sm_100
.address_size 64

	// .globl	_Z17bitonic_sort_stepPfiii

.visible .entry _Z17bitonic_sort_stepPfiii(
	.param .u64 .ptr .align 1 _Z17bitonic_sort_stepPfiii_param_0,
	.param .u32 _Z17bitonic_sort_stepPfiii_param_1,
	.param .u32 _Z17bitonic_sort_stepPfiii_param_2,
	.param .u32 _Z17bitonic_sort_stepPfiii_param_3
)
{


	ret;

}


// ===== COMPILED SASS (sm_100) =====

	.target	sm_100

	.elftype	@"ET_EXEC"


//--------------------- .note.nv.tkinfo           --------------------------
	.section	.note.nv.tkinfo,"",@"SHT_NOTE"
	.sectionflags	@"SHF_NOTE_NV_TKINFO"
	.tkinfo
        /*0018*/ 	.word	0x00000002
        /*0030*/ 	.string	""
        /*0030*/ 	.string	"ptxas"
        /*0030*/ 	.string	"Cuda compilation tools, release 13.0, V13.0.88"
        /*0030*/ 	.string	"Build cuda_13.0.r13.0/compiler.36424714_0"
        /*0030*/ 	.string	"-arch sm_100 -m 64 "



//--------------------- .note.nv.cuinfo           --------------------------
	.section	.note.nv.cuinfo,"",@"SHT_NOTE"
	.sectionflags	@"SHF_NOTE_NV_CUINFO"
        /*0018*/ 	.short	0x0002
        /*001a*/ 	.short	0x0064
        /*001c*/ 	.short	0x0082
	.zero		2


//--------------------- .nv.info                  --------------------------
	.section	.nv.info,"",@"SHT_CUDA_INFO"
	.align	4


	//----- nvinfo : EIATTR_REGCOUNT
	.align		4
        /*0000*/ 	.byte	0x04, 0x2f
        /*0002*/ 	.short	(.L_1 - .L_0)
	.align		4
.L_0:
        /*0004*/ 	.word	index@(_Z17bitonic_sort_stepPfiii)
        /*0008*/ 	.word	0x00000004


	//----- nvinfo : EIATTR_FRAME_SIZE
	.align		4
.L_1:
        /*000c*/ 	.byte	0x04, 0x11
        /*000e*/ 	.short	(.L_3 - .L_2)
	.align		4
.L_2:
        /*0010*/ 	.word	index@(_Z17bitonic_sort_stepPfiii)
        /*0014*/ 	.word	0x00000000


	//----- nvinfo : EIATTR_MIN_STACK_SIZE
	.align		4
.L_3:
        /*0018*/ 	.byte	0x04, 0x12
        /*001a*/ 	.short	(.L_5 - .L_4)
	.align		4
.L_4:
        /*001c*/ 	.word	index@(_Z17bitonic_sort_stepPfiii)
        /*0020*/ 	.word	0x00000000
.L_5:


//--------------------- .nv.compat                --------------------------
	.section	.nv.compat,"",@"SHT_CUDA_COMPAT_INFO"
	.align	4
        /*0000*/ 	.byte	0x02, 0x09, 0x00, 0x00, 0x02, 0x02, 0x01, 0x00, 0x02, 0x05, 0x05, 0x00, 0x03, 0x07, 0x01, 0x01
        /*0010*/ 	.byte	0x02, 0x03, 0x00, 0x00, 0x02, 0x06, 0x01, 0x00, 0x04, 0x0b, 0x08, 0x00, 0x09, 0x00, 0x00, 0x00
        /*0020*/ 	.byte	0x00, 0x00, 0x00, 0x00


//--------------------- .nv.info._Z17bitonic_sort_stepPfiii --------------------------
	.section	.nv.info._Z17bitonic_sort_stepPfiii,"",@"SHT_CUDA_INFO"
	.sectionflags	@""
	.align	4


	//----- nvinfo : EIATTR_CUDA_API_VERSION
	.align		4
        /*0000*/ 	.byte	0x04, 0x37
        /*0002*/ 	.short	(.L_7 - .L_6)
.L_6:
        /*0004*/ 	.word	0x00000082


	//----- nvinfo : EIATTR_KPARAM_INFO
	.align		4
.L_7:
        /*0008*/ 	.byte	0x04, 0x17
        /*000a*/ 	.short	(.L_9 - .L_8)
.L_8:
        /*000c*/ 	.word	0x00000000
        /*0010*/ 	.short	0x0003
        /*0012*/ 	.short	0x0010
        /*0014*/ 	.byte	0x00, 0xf0, 0x11, 0x00


	//----- nvinfo : EIATTR_KPARAM_INFO
	.align		4
.L_9:
        /*0018*/ 	.byte	0x04, 0x17
        /*001a*/ 	.short	(.L_11 - .L_10)
.L_10:
        /*001c*/ 	.word	0x00000000
        /*0020*/ 	.short	0x0002
        /*0022*/ 	.short	0x000c
        /*0024*/ 	.byte	0x00, 0xf0, 0x11, 0x00


	//----- nvinfo : EIATTR_KPARAM_INFO
	.align		4
.L_11:
        /*0028*/ 	.byte	0x04, 0x17
        /*002a*/ 	.short	(.L_13 - .L_12)
.L_12:
        /*002c*/ 	.word	0x00000000
        /*0030*/ 	.short	0x0001
        /*0032*/ 	.short	0x0008
        /*0034*/ 	.byte	0x00, 0xf0, 0x11, 0x00


	//----- nvinfo : EIATTR_KPARAM_INFO
	.align		4
.L_13:
        /*0038*/ 	.byte	0x04, 0x17
        /*003a*/ 	.short	(.L_15 - .L_14)
.L_14:
        /*003c*/ 	.word	0x00000000
        /*0040*/ 	.short	0x0000
        /*0042*/ 	.short	0x0000
        /*0044*/ 	.byte	0x00, 0xf5, 0x21, 0x00


	//----- nvinfo : EIATTR_SPARSE_MMA_MASK
	.align		4
.L_15:
        /*0048*/ 	.byte	0x03, 0x50
        /*004a*/ 	.short	0x0000


	//----- nvinfo : EIATTR_MAXREG_COUNT
	.align		4
        /*004c*/ 	.byte	0x03, 0x1b
        /*004e*/ 	.short	0x00ff


	//----- nvinfo : EIATTR_MERCURY_ISA_VERSION
	.align		4
        /*0050*/ 	.byte	0x03, 0x5f
        /*0052*/ 	.short	0x0101


	//----- nvinfo : EIATTR_VRC_CTA_INIT_COUNT
	.align		4
        /*0054*/ 	.byte	0x02, 0x4a
	.zero		1
	.zero		1


	//----- nvinfo : EIATTR_EXIT_INSTR_OFFSETS
	.align		4
        /*0058*/ 	.byte	0x04, 0x1c
        /*005a*/ 	.short	(.L_17 - .L_16)


	//   ....[0]....
.L_16:
        /*005c*/ 	.word	0x00000010


	//----- nvinfo : EIATTR_CBANK_PARAM_SIZE
	.align		4
.L_17:
        /*0060*/ 	.byte	0x03, 0x19
        /*0062*/ 	.short	0x0014


	//----- nvinfo : EIATTR_PARAM_CBANK
	.align		4
        /*0064*/ 	.byte	0x04, 0x0a
        /*0066*/ 	.short	(.L_19 - .L_18)
	.align		4
.L_18:
        /*0068*/ 	.word	index@(.nv.constant0._Z17bitonic_sort_stepPfiii)
        /*006c*/ 	.short	0x0380
        /*006e*/ 	.short	0x0014


	//----- nvinfo : EIATTR_SW_WAR
	.align		4
.L_19:
        /*0070*/ 	.byte	0x04, 0x36
        /*0072*/ 	.short	(.L_21 - .L_20)
.L_20:
        /*0074*/ 	.word	0x00000008
.L_21:


//--------------------- .nv.callgraph             --------------------------
	.section	.nv.callgraph,"",@"SHT_CUDA_CALLGRAPH"
	.align	4
	.sectionentsize	8
	.align		4
        /*0000*/ 	.word	0x00000000
	.align		4
        /*0004*/ 	.word	0xffffffff
	.align		4
        /*0008*/ 	.word	0x00000000
	.align		4
        /*000c*/ 	.word	0xfffffffe
	.align		4
        /*0010*/ 	.word	0x00000000
	.align		4
        /*0014*/ 	.word	0xfffffffd
	.align		4
        /*0018*/ 	.word	0x00000000
	.align		4
        /*001c*/ 	.word	0xfffffffc


//--------------------- .text._Z17bitonic_sort_stepPfiii --------------------------
	.section	.text._Z17bitonic_sort_stepPfiii,"ax",@progbits
	.align	128
        .global         _Z17bitonic_sort_stepPfiii
        .type           _Z17bitonic_sort_stepPfiii,@function
        .size           _Z17bitonic_sort_stepPfiii,(.L_x_1 - _Z17bitonic_sort_stepPfiii)
        .other          _Z17bitonic_sort_stepPfiii,@"STO_CUDA_ENTRY STV_DEFAULT"
_Z17bitonic_sort_stepPfiii:
.text._Z17bitonic_sort_stepPfiii:
[----:B------:R-:W-:Y:S01]  /*0000*/  LDC R1, c[0x0][0x37c] ;  /* 0x0000df00ff017b82 */ /* 0x000fe20000000800 */
[----:B------:R-:W-:Y:S05]  /*0010*/  EXIT ;  /* 0x000000000000794d */ /* 0x000fea0003800000 */
.L_x_0:
[----:B------:R-:W-:-:S00]  /*0020*/  BRA `(.L_x_0) ;  /* 0xfffffffc00fc7947 */ /* 0x000fc0000383ffff */
[----:B------:R-:W-:-:S00]  /*0030*/  NOP ;  /* 0x0000000000007918 */ /* 0x000fc00000000000 */
        /* <DEDUP_REMOVED lines=12> */
.L_x_1:


//--------------------- .nv.shared.reserved.0     --------------------------
	.section	.nv.shared.reserved.0,"aw",@nobits
	.weak		__nv_reservedSMEM_offset_0_alias
	.size		__nv_reservedSMEM_offset_0_alias, 0, 64
	.other		__nv_reservedSMEM_offset_0_alias,@"STO_CUDA_RESERVED_SHARED STV_DEFAULT"
__nv_reservedSMEM_offset_0_alias:
	.zero		0
	.zero		64


//--------------------- .nv.constant0._Z17bitonic_sort_stepPfiii --------------------------
	.section	.nv.constant0._Z17bitonic_sort_stepPfiii,"a",@progbits
	.sectionflags	@""
	.align	4
.nv.constant0._Z17bitonic_sort_stepPfiii:
	.zero		916


//--------------------- SYMBOLS --------------------------

	.type		.nv.reservedSmem.offset0,@object
	.size		.nv.reservedSmem.offset0,0x4
